//
// Generated by NVIDIA NVVM Compiler
//
// Compiler Build ID: CL-36424714
// Cuda compilation tools, release 13.0, V13.0.88
// Based on NVVM 20.0.0
//

.version 9.0
.target sm_100
.address_size 64

	// .globl	_Z8matAdd_bPfS_S_i

.visible .entry _Z8matAdd_bPfS_S_i(
	.param .u64 .ptr .align 1 _Z8matAdd_bPfS_S_i_param_0,
	.param .u64 .ptr .align 1 _Z8matAdd_bPfS_S_i_param_1,
	.param .u64 .ptr .align 1 _Z8matAdd_bPfS_S_i_param_2,
	.param .u32 _Z8matAdd_bPfS_S_i_param_3
)
{
	.reg .pred 	%p<2>;
	.reg .b32 	%r<6>;
	.reg .b32 	%f<4>;
	.reg .b64 	%rd<11>;

	ld.param.u64 	%rd1, [_Z8matAdd_bPfS_S_i_param_0];
	ld.param.u64 	%rd2, [_Z8matAdd_bPfS_S_i_param_1];
	ld.param.u64 	%rd3, [_Z8matAdd_bPfS_S_i_param_2];
	ld.param.u32 	%r3, [_Z8matAdd_bPfS_S_i_param_3];
	mov.u32 	%r1, %ctaid.x;
	mov.u32 	%r2, %tid.x;
	max.u32 	%r4, %r1, %r2;
	setp.ge.u32 	%p1, %r4, %r3;
	@%p1 bra 	$L__BB0_2;
	cvta.to.global.u64 	%rd4, %rd2;
	cvta.to.global.u64 	%rd5, %rd3;
	cvta.to.global.u64 	%rd6, %rd1;
	mad.lo.s32 	%r5, %r3, %r1, %r2;
	mul.wide.s32 	%rd7, %r5, 4;
	add.s64 	%rd8, %rd4, %rd7;
	ld.global.f32 	%f1, [%rd8];
	add.s64 	%rd9, %rd5, %rd7;
	ld.global.f32 	%f2, [%rd9];
	add.f32 	%f3, %f1, %f2;
	add.s64 	%rd10, %rd6, %rd7;
	st.global.f32 	[%rd10], %f3;
$L__BB0_2:
	ret;

}


// ===== COMPILED SASS (sm_100) =====

	.target	sm_100

	.elftype	@"ET_EXEC"


//--------------------- .note.nv.tkinfo           --------------------------
	.section	.note.nv.tkinfo,"",@"SHT_NOTE"
	.sectionflags	@"SHF_NOTE_NV_TKINFO"
	.tkinfo
        /*0018*/ 	.word	0x00000002
        /*0030*/ 	.string	""
        /*0030*/ 	.string	"ptxas"
        /*0030*/ 	.string	"Cuda compilation tools, release 13.0, V13.0.88"
        /*0030*/ 	.string	"Build cuda_13.0.r13.0/compiler.36424714_0"
        /*0030*/ 	.string	"-arch sm_100 -m 64 "



//--------------------- .note.nv.cuinfo           --------------------------
	.section	.note.nv.cuinfo,"",@"SHT_NOTE"
	.sectionflags	@"SHF_NOTE_NV_CUINFO"
        /*0018*/ 	.short	0x0002
        /*001a*/ 	.short	0x0064
        /*001c*/ 	.short	0x0082
	.zero		2


//--------------------- .nv.info                  --------------------------
	.section	.nv.info,"",@"SHT_CUDA_INFO"
	.align	4


	//----- nvinfo : EIATTR_REGCOUNT
	.align		4
        /*0000*/ 	.byte	0x04, 0x2f
        /*0002*/ 	.short	(.L_1 - .L_0)
	.align		4
.L_0:
        /*0004*/ 	.word	index@(_Z8matAdd_bPfS_S_i)
        /*0008*/ 	.word	0x0000000c


	//----- nvinfo : EIATTR_FRAME_SIZE
	.align		4
.L_1:
        /*000c*/ 	.byte	0x04, 0x11
        /*000e*/ 	.short	(.L_3 - .L_2)
	.align		4
.L_2:
        /*0010*/ 	.word	index@(_Z8matAdd_bPfS_S_i)
        /*0014*/ 	.word	0x00000000


	//----- nvinfo : EIATTR_MIN_STACK_SIZE
	.align		4
.L_3:
        /*0018*/ 	.byte	0x04, 0x12
        /*001a*/ 	.short	(.L_5 - .L_4)
	.align		4
.L_4:
        /*001c*/ 	.word	index@(_Z8matAdd_bPfS_S_i)
        /*0020*/ 	.word	0x00000000
.L_5:


//--------------------- .nv.compat                --------------------------
	.section	.nv.compat,"",@"SHT_CUDA_COMPAT_INFO"
	.align	4
        /*0000*/ 	.byte	0x02, 0x09, 0x00, 0x00, 0x02, 0x02, 0x01, 0x00, 0x02, 0x05, 0x05, 0x00, 0x03, 0x07, 0x01, 0x01
        /*0010*/ 	.byte	0x02, 0x03, 0x00, 0x00, 0x02, 0x06, 0x01, 0x00, 0x04, 0x0b, 0x08, 0x00, 0x09, 0x00, 0x00, 0x00
        /*0020*/ 	.byte	0x00, 0x00, 0x00, 0x00


//--------------------- .nv.info._Z8matAdd_bPfS_S_i --------------------------
	.section	.nv.info._Z8matAdd_bPfS_S_i,"",@"SHT_CUDA_INFO"
	.sectionflags	@""
	.align	4


	//----- nvinfo : EIATTR_CUDA_API_VERSION
	.align		4
        /*0000*/ 	.byte	0x04, 0x37
        /*0002*/ 	.short	(.L_7 - .L_6)
.L_6:
        /*0004*/ 	.word	0x00000082


	//----- nvinfo : EIATTR_KPARAM_INFO
	.align		4
.L_7:
        /*0008*/ 	.byte	0x04, 0x17
        /*000a*/ 	.short	(.L_9 - .L_8)
.L_8:
        /*000c*/ 	.word	0x00000000
        /*0010*/ 	.short	0x0003
        /*0012*/ 	.short	0x0018
        /*0014*/ 	.byte	0x00, 0xf0, 0x11, 0x00


	//----- nvinfo : EIATTR_KPARAM_INFO
	.align		4
.L_9:
        /*0018*/ 	.byte	0x04, 0x17
        /*001a*/ 	.short	(.L_11 - .L_10)
.L_10:
        /*001c*/ 	.word	0x00000000
        /*0020*/ 	.short	0x0002
        /*0022*/ 	.short	0x0010
        /*0024*/ 	.byte	0x00, 0xf5, 0x21, 0x00


	//----- nvinfo : EIATTR_KPARAM_INFO
	.align		4
.L_11:
        /*0028*/ 	.byte	0x04, 0x17
        /*002a*/ 	.short	(.L_13 - .L_12)
.L_12:
        /*002c*/ 	.word	0x00000000
        /*0030*/ 	.short	0x0001
        /*0032*/ 	.short	0x0008
        /*0034*/ 	.byte	0x00, 0xf5, 0x21, 0x00


	//----- nvinfo : EIATTR_KPARAM_INFO
	.align		4
.L_13:
        /*0038*/ 	.byte	0x04, 0x17
        /*003a*/ 	.short	(.L_15 - .L_14)
.L_14:
        /*003c*/ 	.word	0x00000000
        /*0040*/ 	.short	0x0000
        /*0042*/ 	.short	0x0000
        /*0044*/ 	.byte	0x00, 0xf5, 0x21, 0x00


	//----- nvinfo : EIATTR_SPARSE_MMA_MASK
	.align		4
.L_15:
        /*0048*/ 	.byte	0x03, 0x50
        /*004a*/ 	.short	0x0000


	//----- nvinfo : EIATTR_MAXREG_COUNT
	.align		4
        /*004c*/ 	.byte	0x03, 0x1b
        /*004e*/ 	.short	0x00ff


	//----- nvinfo : EIATTR_MERCURY_ISA_VERSION
	.align		4
        /*0050*/ 	.byte	0x03, 0x5f
        /*0052*/ 	.short	0x0101


	//----- nvinfo : EIATTR_VRC_CTA_INIT_COUNT
	.align		4
        /*0054*/ 	.byte	0x02, 0x4a
	.zero		1
	.zero		1


	//----- nvinfo : EIATTR_EXIT_INSTR_OFFSETS
	.align		4
        /*0058*/ 	.byte	0x04, 0x1c
        /*005a*/ 	.short	(.L_17 - .L_16)


	//   ....[0]....
.L_16:
        /*005c*/ 	.word	0x00000060


	//   ....[1]....
        /*0060*/ 	.word	0x00000130


	//----- nvinfo : EIATTR_CBANK_PARAM_SIZE
	.align		4
.L_17:
        /*0064*/ 	.byte	0x03, 0x19
        /*0066*/ 	.short	0x001c


	//----- nvinfo : EIATTR_PARAM_CBANK
	.align		4
        /*0068*/ 	.byte	0x04, 0x0a
        /*006a*/ 	.short	(.L_19 - .L_18)
	.align		4
.L_18:
        /*006c*/ 	.word	index@(.nv.constant0._Z8matAdd_bPfS_S_i)
        /*0070*/ 	.short	0x0380
        /*0072*/ 	.short	0x001c


	//----- nvinfo : EIATTR_SW_WAR
	.align		4
.L_19:
        /*0074*/ 	.byte	0x04, 0x36
        /*0076*/ 	.short	(.L_21 - .L_20)
.L_20:
        /*0078*/ 	.word	0x00000008
.L_21:


//--------------------- .nv.callgraph             --------------------------
	.section	.nv.callgraph,"",@"SHT_CUDA_CALLGRAPH"
	.align	4
	.sectionentsize	8
	.align		4
        /*0000*/ 	.word	0x00000000
	.align		4
        /*0004*/ 	.word	0xffffffff
	.align		4
        /*0008*/ 	.word	0x00000000
	.align		4
        /*000c*/ 	.word	0xfffffffe
	.align		4
        /*0010*/ 	.word	0x00000000
	.align		4
        /*0014*/ 	.word	0xfffffffd
	.align		4
        /*0018*/ 	.word	0x00000000
	.align		4
        /*001c*/ 	.word	0xfffffffc


//--------------------- .text._Z8matAdd_bPfS_S_i  --------------------------
	.section	.text._Z8matAdd_bPfS_S_i,"ax",@progbits
	.align	128
        .global         _Z8matAdd_bPfS_S_i
        .type           _Z8matAdd_bPfS_S_i,@function
        .size           _Z8matAdd_bPfS_S_i,(.L_x_1 - _Z8matAdd_bPfS_S_i)
        .other          _Z8matAdd_bPfS_S_i,@"STO_CUDA_ENTRY STV_DEFAULT"
_Z8matAdd_bPfS_S_i:
.text._Z8matAdd_bPfS_S_i:
[----:B------:R-:W-:Y:S01]  /*0000*/  LDC R1, c[0x0][0x37c] ;  /* 0x0000df00ff017b82 */ /* 0x000fe20000000800 */
[----:B------:R-:W0:Y:S07]  /*0010*/  S2R R9, SR_TID.X ;  /* 0x0000000000097919 */ /* 0x000e2e0000002100 */
[----:B------:R-:W0:Y:S08]  /*0020*/  S2UR UR6, SR_CTAID.X ;  /* 0x00000000000679c3 */ /* 0x000e300000002500 */
[----:B------:R-:W1:Y:S01]  /*0030*/  LDC R6, c[0x0][0x398] ;  /* 0x0000e600ff067b82 */ /* 0x000e620000000800 */
[----:B0-----:R-:W-:-:S04]  /*0040*/  VIMNMX.U32 R0, PT, PT, R9, UR6, !PT ;  /* 0x0000000609007c48 */ /* 0x001fc8000ffe0000 */
[----:B-1----:R-:W-:-:S13]  /*0050*/  ISETP.GE.U32.AND P0, PT, R0, R6, PT ;  /* 0x000000060000720c */ /* 0x002fda0003f06070 */
[----:B------:R-:W-:Y:S05]  /*0060*/  @P0 EXIT ;  /* 0x000000000000094d */ /* 0x000fea0003800000 */
[----:B------:R-:W0:Y:S01]  /*0070*/  LDC.64 R2, c[0x0][0x388] ;  /* 0x0000e200ff027b82 */ /* 0x000e220000000a00 */
[----:B------:R-:W1:Y:S01]  /*0080*/  LDCU.64 UR4, c[0x0][0x358] ;  /* 0x00006b00ff0477ac */ /* 0x000e620008000a00 */
[----:B------:R-:W-:-:S06]  /*0090*/  IMAD R9, R6, UR6, R9 ;  /* 0x0000000606097c24 */ /* 0x000fcc000f8e0209 */
[----:B------:R-:W2:Y:S08]  /*00a0*/  LDC.64 R4, c[0x0][0x390] ;  /* 0x0000e400ff047b82 */ /* 0x000eb00000000a00 */
[----:B------:R-:W3:Y:S01]  /*00b0*/  LDC.64 R6, c[0x0][0x380] ;  /* 0x0000e000ff067b82 */ /* 0x000ee20000000a00 */
[----:B0-----:R-:W-:-:S06]  /*00c0*/  IMAD.WIDE R2, R9, 0x4, R2 ;  /* 0x0000000409027825 */ /* 0x001fcc00078e0202 */
[----:B-1----:R-:W4:Y:S01]  /*00d0*/  LDG.E R2, desc[UR4][R2.64] ;  /* 0x0000000402027981 */ /* 0x002f22000c1e1900 */
[----:B--2---:R-:W-:-:S06]  /*00e0*/  IMAD.WIDE R4, R9, 0x4, R4 ;  /* 0x0000000409047825 */ /* 0x004fcc00078e0204 */
[----:B------:R-:W4:Y:S01]  /*00f0*/  LDG.E R5, desc[UR4][R4.64] ;  /* 0x0000000404057981 */ /* 0x000f22000c1e1900 */
[----:B---3--:R-:W-:-:S04]  /*0100*/  IMAD.WIDE R6, R9, 0x4, R6 ;  /* 0x0000000409067825 */ /* 0x008fc800078e0206 */
[----:B----4-:R-:W-:-:S05]  /*0110*/  FADD R9, R2, R5 ;  /* 0x0000000502097221 */ /* 0x010fca0000000000 */
[----:B------:R-:W-:Y:S01]  /*0120*/  STG.E desc[UR4][R6.64], R9 ;  /* 0x0000000906007986 */ /* 0x000fe2000c101904 */
[----:B------:R-:W-:Y:S05]  /*0130*/  EXIT ;  /* 0x000000000000794d */ /* 0x000fea0003800000 */
.L_x_0:
[----:B------:R-:W-:-:S00]  /*0140*/  BRA `(.L_x_0) ;  /* 0xfffffffc00fc7947 */ /* 0x000fc0000383ffff */
[----:B------:R-:W-:-:S00]  /*0150*/  NOP ;  /* 0x0000000000007918 */ /* 0x000fc00000000000 */
        /* <DEDUP_REMOVED lines=10> */
.L_x_1:


//--------------------- .nv.shared.reserved.0     --------------------------
	.section	.nv.shared.reserved.0,"aw",@nobits
	.weak		__nv_reservedSMEM_offset_0_alias
	.size		__nv_reservedSMEM_offset_0_alias, 0, 64
	.other		__nv_reservedSMEM_offset_0_alias,@"STO_CUDA_RESERVED_SHARED STV_DEFAULT"
__nv_reservedSMEM_offset_0_alias:
	.zero		0
	.zero		64


//--------------------- .nv.constant0._Z8matAdd_bPfS_S_i --------------------------
	.section	.nv.constant0._Z8matAdd_bPfS_S_i,"a",@progbits
	.sectionflags	@""
	.align	4
.nv.constant0._Z8matAdd_bPfS_S_i:
	.zero		924


//--------------------- SYMBOLS --------------------------

	.type		.nv.reservedSmem.offset0,@object
	.size		.nv.reservedSmem.offset0,0x4
